//
// Generated by NVIDIA NVVM Compiler
//
// Compiler Build ID: CL-36424714
// Cuda compilation tools, release 13.0, V13.0.88
// Based on NVVM 20.0.0
//

.version 9.0
.target sm_100
.address_size 64

	// .globl	_Z9addArraysPfS_S_

.visible .entry _Z9addArraysPfS_S_(
	.param .u64 .ptr .align 1 _Z9addArraysPfS_S__param_0,
	.param .u64 .ptr .align 1 _Z9addArraysPfS_S__param_1,
	.param .u64 .ptr .align 1 _Z9addArraysPfS_S__param_2
)
{
	.reg .pred 	%p<4>;
	.reg .b32 	%r<20>;
	.reg .b32 	%f<4>;
	.reg .b64 	%rd<11>;

	ld.param.u64 	%rd1, [_Z9addArraysPfS_S__param_0];
	ld.param.u64 	%rd2, [_Z9addArraysPfS_S__param_1];
	ld.param.u64 	%rd3, [_Z9addArraysPfS_S__param_2];
	mov.u32 	%r2, %tid.x;
	mov.u32 	%r3, %ctaid.x;
	mov.u32 	%r4, %ntid.x;
	mad.lo.s32 	%r5, %r3, %r4, %r2;
	mov.u32 	%r6, %tid.y;
	mov.u32 	%r7, %ctaid.y;
	mov.u32 	%r8, %ntid.y;
	mad.lo.s32 	%r9, %r7, %r8, %r6;
	mov.u32 	%r10, %tid.z;
	mov.u32 	%r11, %ctaid.z;
	mov.u32 	%r12, %ntid.z;
	mad.lo.s32 	%r13, %r11, %r12, %r10;
	shl.b32 	%r14, %r9, 1;
	add.s32 	%r15, %r14, %r5;
	shl.b32 	%r16, %r13, 2;
	add.s32 	%r1, %r15, %r16;
	setp.gt.s32 	%p1, %r5, 1;
	or.b32  	%r17, %r13, %r9;
	and.b32  	%r19, %r17, 268435454;
	setp.ne.s32 	%p2, %r19, 0;
	or.pred  	%p3, %p1, %p2;
	@%p3 bra 	$L__BB0_2;
	cvta.to.global.u64 	%rd4, %rd1;
	cvta.to.global.u64 	%rd5, %rd2;
	cvta.to.global.u64 	%rd6, %rd3;
	mul.wide.s32 	%rd7, %r1, 4;
	add.s64 	%rd8, %rd4, %rd7;
	ld.global.f32 	%f1, [%rd8];
	add.s64 	%rd9, %rd5, %rd7;
	ld.global.f32 	%f2, [%rd9];
	add.f32 	%f3, %f1, %f2;
	add.s64 	%rd10, %rd6, %rd7;
	st.global.f32 	[%rd10], %f3;
$L__BB0_2:
	ret;

}


// ===== COMPILED SASS (sm_100) =====

	.target	sm_100

	.elftype	@"ET_EXEC"


//--------------------- .note.nv.tkinfo           --------------------------
	.section	.note.nv.tkinfo,"",@"SHT_NOTE"
	.sectionflags	@"SHF_NOTE_NV_TKINFO"
	.tkinfo
        /*0018*/ 	.word	0x00000002
        /*0030*/ 	.string	""
        /*0030*/ 	.string	"ptxas"
        /*0030*/ 	.string	"Cuda compilation tools, release 13.0, V13.0.88"
        /*0030*/ 	.string	"Build cuda_13.0.r13.0/compiler.36424714_0"
        /*0030*/ 	.string	"-arch sm_100 -m 64 "



//--------------------- .note.nv.cuinfo           --------------------------
	.section	.note.nv.cuinfo,"",@"SHT_NOTE"
	.sectionflags	@"SHF_NOTE_NV_CUINFO"
        /*0018*/ 	.short	0x0002
        /*001a*/ 	.short	0x0064
        /*001c*/ 	.short	0x0082
	.zero		2


//--------------------- .nv.info                  --------------------------
	.section	.nv.info,"",@"SHT_CUDA_INFO"
	.align	4


	//----- nvinfo : EIATTR_REGCOUNT
	.align		4
        /*0000*/ 	.byte	0x04, 0x2f
        /*0002*/ 	.short	(.L_1 - .L_0)
	.align		4
.L_0:
        /*0004*/ 	.word	index@(_Z9addArraysPfS_S_)
        /*0008*/ 	.word	0x0000000c


	//----- nvinfo : EIATTR_FRAME_SIZE
	.align		4
.L_1:
        /*000c*/ 	.byte	0x04, 0x11
        /*000e*/ 	.short	(.L_3 - .L_2)
	.align		4
.L_2:
        /*0010*/ 	.word	index@(_Z9addArraysPfS_S_)
        /*0014*/ 	.word	0x00000000


	//----- nvinfo : EIATTR_MIN_STACK_SIZE
	.align		4
.L_3:
        /*0018*/ 	.byte	0x04, 0x12
        /*001a*/ 	.short	(.L_5 - .L_4)
	.align		4
.L_4:
        /*001c*/ 	.word	index@(_Z9addArraysPfS_S_)
        /*0020*/ 	.word	0x00000000
.L_5:


//--------------------- .nv.compat                --------------------------
	.section	.nv.compat,"",@"SHT_CUDA_COMPAT_INFO"
	.align	4
        /*0000*/ 	.byte	0x02, 0x09, 0x00, 0x00, 0x02, 0x02, 0x01, 0x00, 0x02, 0x05, 0x05, 0x00, 0x03, 0x07, 0x01, 0x01
        /*0010*/ 	.byte	0x02, 0x03, 0x00, 0x00, 0x02, 0x06, 0x01, 0x00, 0x04, 0x0b, 0x08, 0x00, 0x09, 0x00, 0x00, 0x00
        /*0020*/ 	.byte	0x00, 0x00, 0x00, 0x00


//--------------------- .nv.info._Z9addArraysPfS_S_ --------------------------
	.section	.nv.info._Z9addArraysPfS_S_,"",@"SHT_CUDA_INFO"
	.sectionflags	@""
	.align	4


	//----- nvinfo : EIATTR_CUDA_API_VERSION
	.align		4
        /*0000*/ 	.byte	0x04, 0x37
        /*0002*/ 	.short	(.L_7 - .L_6)
.L_6:
        /*0004*/ 	.word	0x00000082


	//----- nvinfo : EIATTR_KPARAM_INFO
	.align		4
.L_7:
        /*0008*/ 	.byte	0x04, 0x17
        /*000a*/ 	.short	(.L_9 - .L_8)
.L_8:
        /*000c*/ 	.word	0x00000000
        /*0010*/ 	.short	0x0002
        /*0012*/ 	.short	0x0010
        /*0014*/ 	.byte	0x00, 0xf5, 0x21, 0x00


	//----- nvinfo : EIATTR_KPARAM_INFO
	.align		4
.L_9:
        /*0018*/ 	.byte	0x04, 0x17
        /*001a*/ 	.short	(.L_11 - .L_10)
.L_10:
        /*001c*/ 	.word	0x00000000
        /*0020*/ 	.short	0x0001
        /*0022*/ 	.short	0x0008
        /*0024*/ 	.byte	0x00, 0xf5, 0x21, 0x00


	//----- nvinfo : EIATTR_KPARAM_INFO
	.align		4
.L_11:
        /*0028*/ 	.byte	0x04, 0x17
        /*002a*/ 	.short	(.L_13 - .L_12)
.L_12:
        /*002c*/ 	.word	0x00000000
        /*0030*/ 	.short	0x0000
        /*0032*/ 	.short	0x0000
        /*0034*/ 	.byte	0x00, 0xf5, 0x21, 0x00


	//----- nvinfo : EIATTR_SPARSE_MMA_MASK
	.align		4
.L_13:
        /*0038*/ 	.byte	0x03, 0x50
        /*003a*/ 	.short	0x0000


	//----- nvinfo : EIATTR_MAXREG_COUNT
	.align		4
        /*003c*/ 	.byte	0x03, 0x1b
        /*003e*/ 	.short	0x00ff


	//----- nvinfo : EIATTR_MERCURY_ISA_VERSION
	.align		4
        /*0040*/ 	.byte	0x03, 0x5f
        /*0042*/ 	.short	0x0101


	//----- nvinfo : EIATTR_VRC_CTA_INIT_COUNT
	.align		4
        /*0044*/ 	.byte	0x02, 0x4a
	.zero		1
	.zero		1


	//----- nvinfo : EIATTR_EXIT_INSTR_OFFSETS
	.align		4
        /*0048*/ 	.byte	0x04, 0x1c
        /*004a*/ 	.short	(.L_15 - .L_14)


	//   ....[0]....
.L_14:
        /*004c*/ 	.word	0x000000f0


	//   ....[1]....
        /*0050*/ 	.word	0x000001d0


	//----- nvinfo : EIATTR_CBANK_PARAM_SIZE
	.align		4
.L_15:
        /*0054*/ 	.byte	0x03, 0x19
        /*0056*/ 	.short	0x0018


	//----- nvinfo : EIATTR_PARAM_CBANK
	.align		4
        /*0058*/ 	.byte	0x04, 0x0a
        /*005a*/ 	.short	(.L_17 - .L_16)
	.align		4
.L_16:
        /*005c*/ 	.word	index@(.nv.constant0._Z9addArraysPfS_S_)
        /*0060*/ 	.short	0x0380
        /*0062*/ 	.short	0x0018


	//----- nvinfo : EIATTR_SW_WAR
	.align		4
.L_17:
        /*0064*/ 	.byte	0x04, 0x36
        /*0066*/ 	.short	(.L_19 - .L_18)
.L_18:
        /*0068*/ 	.word	0x00000008
.L_19:


//--------------------- .nv.callgraph             --------------------------
	.section	.nv.callgraph,"",@"SHT_CUDA_CALLGRAPH"
	.align	4
	.sectionentsize	8
	.align		4
        /*0000*/ 	.word	0x00000000
	.align		4
        /*0004*/ 	.word	0xffffffff
	.align		4
        /*0008*/ 	.word	0x00000000
	.align		4
        /*000c*/ 	.word	0xfffffffe
	.align		4
        /*0010*/ 	.word	0x00000000
	.align		4
        /*0014*/ 	.word	0xfffffffd
	.align		4
        /*0018*/ 	.word	0x00000000
	.align		4
        /*001c*/ 	.word	0xfffffffc


//--------------------- .text._Z9addArraysPfS_S_  --------------------------
	.section	.text._Z9addArraysPfS_S_,"ax",@progbits
	.align	128
        .global         _Z9addArraysPfS_S_
        .type           _Z9addArraysPfS_S_,@function
        .size           _Z9addArraysPfS_S_,(.L_x_1 - _Z9addArraysPfS_S_)
        .other          _Z9addArraysPfS_S_,@"STO_CUDA_ENTRY STV_DEFAULT"
_Z9addArraysPfS_S_:
.text._Z9addArraysPfS_S_:
[----:B------:R-:W-:Y:S01]  /*0000*/  LDC R1, c[0x0][0x37c] ;  /* 0x0000df00ff017b82 */ /* 0x000fe20000000800 */
[----:B------:R-:W0:Y:S07]  /*0010*/  S2R R7, SR_TID.Y ;  /* 0x0000000000077919 */ /* 0x000e2e0000002200 */
[----:B------:R-:W1:Y:S01]  /*0020*/  LDC R3, c[0x0][0x360] ;  /* 0x0000d800ff037b82 */ /* 0x000e620000000800 */
[----:B------:R-:W2:Y:S01]  /*0030*/  S2R R6, SR_TID.Z ;  /* 0x0000000000067919 */ /* 0x000ea20000002300 */
[----:B------:R-:W1:Y:S06]  /*0040*/  S2R R0, SR_TID.X ;  /* 0x0000000000007919 */ /* 0x000e6c0000002100 */
[----:B------:R-:W0:Y:S08]  /*0050*/  LDC R2, c[0x0][0x364] ;  /* 0x0000d900ff027b82 */ /* 0x000e300000000800 */
[----:B------:R-:W0:Y:S08]  /*0060*/  S2UR UR5, SR_CTAID.Y ;  /* 0x00000000000579c3 */ /* 0x000e300000002600 */
[----:B------:R-:W2:Y:S08]  /*0070*/  S2UR UR6, SR_CTAID.Z ;  /* 0x00000000000679c3 */ /* 0x000eb00000002700 */
[----:B------:R-:W2:Y:S08]  /*0080*/  LDC R5, c[0x0][0x368] ;  /* 0x0000da00ff057b82 */ /* 0x000eb00000000800 */
[----:B------:R-:W1:Y:S01]  /*0090*/  S2UR UR4, SR_CTAID.X ;  /* 0x00000000000479c3 */ /* 0x000e620000002500 */
[----:B0-----:R-:W-:-:S02]  /*00a0*/  IMAD R7, R2, UR5, R7 ;  /* 0x0000000502077c24 */ /* 0x001fc4000f8e0207 */
[----:B--2---:R-:W-:-:S05]  /*00b0*/  IMAD R6, R5, UR6, R6 ;  /* 0x0000000605067c24 */ /* 0x004fca000f8e0206 */
[----:B------:R-:W-:Y:S01]  /*00c0*/  LOP3.LUT P0, RZ, R6, 0xffffffe, R7, 0xc8, !PT ;  /* 0x0ffffffe06ff7812 */ /* 0x000fe2000780c807 */
[----:B-1----:R-:W-:-:S05]  /*00d0*/  IMAD R0, R3, UR4, R0 ;  /* 0x0000000403007c24 */ /* 0x002fca000f8e0200 */
[----:B------:R-:W-:-:S13]  /*00e0*/  ISETP.GT.OR P0, PT, R0, 0x1, P0 ;  /* 0x000000010000780c */ /* 0x000fda0000704670 */
[----:B------:R-:W-:Y:S05]  /*00f0*/  @P0 EXIT ;  /* 0x000000000000094d */ /* 0x000fea0003800000 */
[----:B------:R-:W0:Y:S01]  /*0100*/  LDC.64 R2, c[0x0][0x380] ;  /* 0x0000e000ff027b82 */ /* 0x000e220000000a00 */
[----:B------:R-:W1:Y:S01]  /*0110*/  LDCU.64 UR4, c[0x0][0x358] ;  /* 0x00006b00ff0477ac */ /* 0x000e620008000a00 */
[----:B------:R-:W-:-:S04]  /*0120*/  LEA R7, R7, R0, 0x1 ;  /* 0x0000000007077211 */ /* 0x000fc800078e08ff */
[----:B------:R-:W-:Y:S02]  /*0130*/  LEA R9, R6, R7, 0x2 ;  /* 0x0000000706097211 */ /* 0x000fe400078e10ff */
[----:B------:R-:W2:Y:S08]  /*0140*/  LDC.64 R4, c[0x0][0x388] ;  /* 0x0000e200ff047b82 */ /* 0x000eb00000000a00 */
[----:B------:R-:W3:Y:S01]  /*0150*/  LDC.64 R6, c[0x0][0x390] ;  /* 0x0000e400ff067b82 */ /* 0x000ee20000000a00 */
[----:B0-----:R-:W-:-:S06]  /*0160*/  IMAD.WIDE R2, R9, 0x4, R2 ;  /* 0x0000000409027825 */ /* 0x001fcc00078e0202 */
[----:B-1----:R-:W4:Y:S01]  /*0170*/  LDG.E R2, desc[UR4][R2.64] ;  /* 0x0000000402027981 */ /* 0x002f22000c1e1900 */
[----:B--2---:R-:W-:-:S06]  /*0180*/  IMAD.WIDE R4, R9, 0x4, R4 ;  /* 0x0000000409047825 */ /* 0x004fcc00078e0204 */
[----:B------:R-:W4:Y:S01]  /*0190*/  LDG.E R5, desc[UR4][R4.64] ;  /* 0x0000000404057981 */ /* 0x000f22000c1e1900 */
[----:B---3--:R-:W-:-:S04]  /*01a0*/  IMAD.WIDE R6, R9, 0x4, R6 ;  /* 0x0000000409067825 */ /* 0x008fc800078e0206 */
[----:B----4-:R-:W-:-:S05]  /*01b0*/  FADD R9, R2, R5 ;  /* 0x0000000502097221 */ /* 0x010fca0000000000 */
[----:B------:R-:W-:Y:S01]  /*01c0*/  STG.E desc[UR4][R6.64], R9 ;  /* 0x0000000906007986 */ /* 0x000fe2000c101904 */
[----:B------:R-:W-:Y:S05]  /*01d0*/  EXIT ;  /* 0x000000000000794d */ /* 0x000fea0003800000 */
.L_x_0:
[----:B------:R-:W-:-:S00]  /*01e0*/  BRA `(.L_x_0) ;  /* 0xfffffffc00fc7947 */ /* 0x000fc0000383ffff */
[----:B------:R-:W-:-:S00]  /*01f0*/  NOP ;  /* 0x0000000000007918 */ /* 0x000fc00000000000 */
        /* <DEDUP_REMOVED lines=8> */
.L_x_1:


//--------------------- .nv.shared.reserved.0     --------------------------
	.section	.nv.shared.reserved.0,"aw",@nobits
	.weak		__nv_reservedSMEM_offset_0_alias
	.size		__nv_reservedSMEM_offset_0_alias, 0, 64
	.other		__nv_reservedSMEM_offset_0_alias,@"STO_CUDA_RESERVED_SHARED STV_DEFAULT"
__nv_reservedSMEM_offset_0_alias:
	.zero		0
	.zero		64


//--------------------- .nv.constant0._Z9addArraysPfS_S_ --------------------------
	.section	.nv.constant0._Z9addArraysPfS_S_,"a",@progbits
	.sectionflags	@""
	.align	4
.nv.constant0._Z9addArraysPfS_S_:
	.zero		920


//--------------------- SYMBOLS --------------------------

	.type		.nv.reservedSmem.offset0,@object
	.size		.nv.reservedSmem.offset0,0x4
